//
// Generated by NVIDIA NVVM Compiler
//
// Compiler Build ID: CL-36424714
// Cuda compilation tools, release 13.0, V13.0.88
// Based on NVVM 20.0.0
//

.version 9.0
.target sm_100
.address_size 64

	// .globl	_Z10stencil_1dPiS_

.visible .entry _Z10stencil_1dPiS_(
	.param .u64 .ptr .align 1 _Z10stencil_1dPiS__param_0,
	.param .u64 .ptr .align 1 _Z10stencil_1dPiS__param_1
)
{
	.reg .pred 	%p<11>;
	.reg .b32 	%r<60>;
	.reg .b64 	%rd<15>;

	ld.param.u64 	%rd3, [_Z10stencil_1dPiS__param_1];
	cvta.to.global.u64 	%rd1, %rd3;
	mov.u32 	%r33, %tid.x;
	mov.u32 	%r34, %ctaid.y;
	mov.u32 	%r35, %nctaid.x;
	mad.lo.s32 	%r1, %r34, %r35, %r33;
	setp.gt.s32 	%p1, %r1, 499999;
	@%p1 bra 	$L__BB0_18;
	mul.wide.s32 	%rd4, %r1, 4;
	add.s64 	%rd2, %rd1, %rd4;
	mov.b32 	%r56, 0;
	st.global.u32 	[%rd2], %r56;
	add.s32 	%r53, %r1, -100;
	add.s32 	%r3, %r1, 100;
	max.s32 	%r37, %r53, %r3;
	sub.s32 	%r38, %r37, %r1;
	add.s32 	%r39, %r38, 1;
	add.s32 	%r4, %r37, 100;
	and.b32  	%r5, %r39, 3;
	setp.eq.s32 	%p2, %r5, 0;
	@%p2 bra 	$L__BB0_7;
	neg.s32 	%r48, %r5;
	mov.b32 	%r56, 0;
	mov.u32 	%r49, %r1;
$L__BB0_3:
	.pragma "nounroll";
	add.s32 	%r10, %r49, -100;
	setp.gt.u32 	%p3, %r10, 499999;
	@%p3 bra 	$L__BB0_5;
	mul.wide.u32 	%rd5, %r10, 4;
	add.s64 	%rd6, %rd1, %rd5;
	ld.global.u32 	%r41, [%rd6];
	add.s32 	%r56, %r56, %r41;
	st.global.u32 	[%rd2], %r56;
$L__BB0_5:
	add.s32 	%r49, %r49, 1;
	add.s32 	%r48, %r48, 1;
	setp.ne.s32 	%p4, %r48, 0;
	@%p4 bra 	$L__BB0_3;
	add.s32 	%r53, %r49, -100;
$L__BB0_7:
	sub.s32 	%r42, %r4, %r1;
	setp.lt.u32 	%p5, %r42, 3;
	@%p5 bra 	$L__BB0_18;
	add.s32 	%r54, %r53, 1;
$L__BB0_9:
	add.s32 	%r21, %r54, -1;
	setp.gt.u32 	%p6, %r21, 499999;
	@%p6 bra 	$L__BB0_11;
	mul.wide.u32 	%rd7, %r21, 4;
	add.s64 	%rd8, %rd1, %rd7;
	ld.global.u32 	%r43, [%rd8];
	add.s32 	%r56, %r56, %r43;
	st.global.u32 	[%rd2], %r56;
$L__BB0_11:
	setp.gt.u32 	%p7, %r54, 499999;
	@%p7 bra 	$L__BB0_13;
	mul.wide.u32 	%rd9, %r54, 4;
	add.s64 	%rd10, %rd1, %rd9;
	ld.global.u32 	%r44, [%rd10];
	add.s32 	%r56, %r56, %r44;
	st.global.u32 	[%rd2], %r56;
$L__BB0_13:
	add.s32 	%r26, %r54, 1;
	setp.gt.u32 	%p8, %r26, 499999;
	@%p8 bra 	$L__BB0_15;
	mul.wide.u32 	%rd11, %r26, 4;
	add.s64 	%rd12, %rd1, %rd11;
	ld.global.u32 	%r45, [%rd12];
	add.s32 	%r56, %r56, %r45;
	st.global.u32 	[%rd2], %r56;
$L__BB0_15:
	add.s32 	%r29, %r26, 1;
	setp.gt.u32 	%p9, %r29, 499999;
	@%p9 bra 	$L__BB0_17;
	add.s32 	%r46, %r54, 2;
	mul.wide.u32 	%rd13, %r46, 4;
	add.s64 	%rd14, %rd1, %rd13;
	ld.global.u32 	%r47, [%rd14];
	add.s32 	%r56, %r56, %r47;
	st.global.u32 	[%rd2], %r56;
$L__BB0_17:
	add.s32 	%r54, %r54, 4;
	setp.lt.s32 	%p10, %r29, %r3;
	@%p10 bra 	$L__BB0_9;
$L__BB0_18:
	ret;

}


// ===== COMPILED SASS (sm_100) =====

	.target	sm_100

	.elftype	@"ET_EXEC"


//--------------------- .note.nv.tkinfo           --------------------------
	.section	.note.nv.tkinfo,"",@"SHT_NOTE"
	.sectionflags	@"SHF_NOTE_NV_TKINFO"
	.tkinfo
        /*0018*/ 	.word	0x00000002
        /*0030*/ 	.string	""
        /*0030*/ 	.string	"ptxas"
        /*0030*/ 	.string	"Cuda compilation tools, release 13.0, V13.0.88"
        /*0030*/ 	.string	"Build cuda_13.0.r13.0/compiler.36424714_0"
        /*0030*/ 	.string	"-arch sm_100 -m 64 "



//--------------------- .note.nv.cuinfo           --------------------------
	.section	.note.nv.cuinfo,"",@"SHT_NOTE"
	.sectionflags	@"SHF_NOTE_NV_CUINFO"
        /*0018*/ 	.short	0x0002
        /*001a*/ 	.short	0x0064
        /*001c*/ 	.short	0x0082
	.zero		2


//--------------------- .nv.info                  --------------------------
	.section	.nv.info,"",@"SHT_CUDA_INFO"
	.align	4


	//----- nvinfo : EIATTR_REGCOUNT
	.align		4
        /*0000*/ 	.byte	0x04, 0x2f
        /*0002*/ 	.short	(.L_1 - .L_0)
	.align		4
.L_0:
        /*0004*/ 	.word	index@(_Z10stencil_1dPiS_)
        /*0008*/ 	.word	0x00000014


	//----- nvinfo : EIATTR_FRAME_SIZE
	.align		4
.L_1:
        /*000c*/ 	.byte	0x04, 0x11
        /*000e*/ 	.short	(.L_3 - .L_2)
	.align		4
.L_2:
        /*0010*/ 	.word	index@(_Z10stencil_1dPiS_)
        /*0014*/ 	.word	0x00000000


	//----- nvinfo : EIATTR_MIN_STACK_SIZE
	.align		4
.L_3:
        /*0018*/ 	.byte	0x04, 0x12
        /*001a*/ 	.short	(.L_5 - .L_4)
	.align		4
.L_4:
        /*001c*/ 	.word	index@(_Z10stencil_1dPiS_)
        /*0020*/ 	.word	0x00000000
.L_5:


//--------------------- .nv.compat                --------------------------
	.section	.nv.compat,"",@"SHT_CUDA_COMPAT_INFO"
	.align	4
        /*0000*/ 	.byte	0x02, 0x09, 0x00, 0x00, 0x02, 0x02, 0x01, 0x00, 0x02, 0x05, 0x05, 0x00, 0x03, 0x07, 0x01, 0x01
        /*0010*/ 	.byte	0x02, 0x03, 0x00, 0x00, 0x02, 0x06, 0x01, 0x00, 0x04, 0x0b, 0x08, 0x00, 0x09, 0x00, 0x00, 0x00
        /*0020*/ 	.byte	0x00, 0x00, 0x00, 0x00


//--------------------- .nv.info._Z10stencil_1dPiS_ --------------------------
	.section	.nv.info._Z10stencil_1dPiS_,"",@"SHT_CUDA_INFO"
	.sectionflags	@""
	.align	4


	//----- nvinfo : EIATTR_CUDA_API_VERSION
	.align		4
        /*0000*/ 	.byte	0x04, 0x37
        /*0002*/ 	.short	(.L_7 - .L_6)
.L_6:
        /*0004*/ 	.word	0x00000082


	//----- nvinfo : EIATTR_KPARAM_INFO
	.align		4
.L_7:
        /*0008*/ 	.byte	0x04, 0x17
        /*000a*/ 	.short	(.L_9 - .L_8)
.L_8:
        /*000c*/ 	.word	0x00000000
        /*0010*/ 	.short	0x0001
        /*0012*/ 	.short	0x0008
        /*0014*/ 	.byte	0x00, 0xf5, 0x21, 0x00


	//----- nvinfo : EIATTR_KPARAM_INFO
	.align		4
.L_9:
        /*0018*/ 	.byte	0x04, 0x17
        /*001a*/ 	.short	(.L_11 - .L_10)
.L_10:
        /*001c*/ 	.word	0x00000000
        /*0020*/ 	.short	0x0000
        /*0022*/ 	.short	0x0000
        /*0024*/ 	.byte	0x00, 0xf5, 0x21, 0x00


	//----- nvinfo : EIATTR_SPARSE_MMA_MASK
	.align		4
.L_11:
        /*0028*/ 	.byte	0x03, 0x50
        /*002a*/ 	.short	0x0000


	//----- nvinfo : EIATTR_MAXREG_COUNT
	.align		4
        /*002c*/ 	.byte	0x03, 0x1b
        /*002e*/ 	.short	0x00ff


	//----- nvinfo : EIATTR_MERCURY_ISA_VERSION
	.align		4
        /*0030*/ 	.byte	0x03, 0x5f
        /*0032*/ 	.short	0x0101


	//----- nvinfo : EIATTR_VRC_CTA_INIT_COUNT
	.align		4
        /*0034*/ 	.byte	0x02, 0x4a
	.zero		1
	.zero		1


	//----- nvinfo : EIATTR_EXIT_INSTR_OFFSETS
	.align		4
        /*0038*/ 	.byte	0x04, 0x1c
        /*003a*/ 	.short	(.L_13 - .L_12)


	//   ....[0]....
.L_12:
        /*003c*/ 	.word	0x00000060


	//   ....[1]....
        /*0040*/ 	.word	0x00000270


	//   ....[2]....
        /*0044*/ 	.word	0x000004a0


	//----- nvinfo : EIATTR_CRS_STACK_SIZE
	.align		4
.L_13:
        /*0048*/ 	.byte	0x04, 0x1e
        /*004a*/ 	.short	(.L_15 - .L_14)
.L_14:
        /*004c*/ 	.word	0x00000000


	//----- nvinfo : EIATTR_CBANK_PARAM_SIZE
	.align		4
.L_15:
        /*0050*/ 	.byte	0x03, 0x19
        /*0052*/ 	.short	0x0010


	//----- nvinfo : EIATTR_PARAM_CBANK
	.align		4
        /*0054*/ 	.byte	0x04, 0x0a
        /*0056*/ 	.short	(.L_17 - .L_16)
	.align		4
.L_16:
        /*0058*/ 	.word	index@(.nv.constant0._Z10stencil_1dPiS_)
        /*005c*/ 	.short	0x0380
        /*005e*/ 	.short	0x0010


	//----- nvinfo : EIATTR_SW_WAR
	.align		4
.L_17:
        /*0060*/ 	.byte	0x04, 0x36
        /*0062*/ 	.short	(.L_19 - .L_18)
.L_18:
        /*0064*/ 	.word	0x00000008
.L_19:


//--------------------- .nv.callgraph             --------------------------
	.section	.nv.callgraph,"",@"SHT_CUDA_CALLGRAPH"
	.align	4
	.sectionentsize	8
	.align		4
        /*0000*/ 	.word	0x00000000
	.align		4
        /*0004*/ 	.word	0xffffffff
	.align		4
        /*0008*/ 	.word	0x00000000
	.align		4
        /*000c*/ 	.word	0xfffffffe
	.align		4
        /*0010*/ 	.word	0x00000000
	.align		4
        /*0014*/ 	.word	0xfffffffd
	.align		4
        /*0018*/ 	.word	0x00000000
	.align		4
        /*001c*/ 	.word	0xfffffffc


//--------------------- .text._Z10stencil_1dPiS_  --------------------------
	.section	.text._Z10stencil_1dPiS_,"ax",@progbits
	.align	128
        .global         _Z10stencil_1dPiS_
        .type           _Z10stencil_1dPiS_,@function
        .size           _Z10stencil_1dPiS_,(.L_x_8 - _Z10stencil_1dPiS_)
        .other          _Z10stencil_1dPiS_,@"STO_CUDA_ENTRY STV_DEFAULT"
_Z10stencil_1dPiS_:
.text._Z10stencil_1dPiS_:
[----:B------:R-:W-:Y:S01]  /*0000*/  LDC R1, c[0x0][0x37c] ;  /* 0x0000df00ff017b82 */ /* 0x000fe20000000800 */
[----:B------:R-:W0:Y:S07]  /*0010*/  S2R R9, SR_TID.X ;  /* 0x0000000000097919 */ /* 0x000e2e0000002100 */
[----:B------:R-:W0:Y:S08]  /*0020*/  S2UR UR4, SR_CTAID.Y ;  /* 0x00000000000479c3 */ /* 0x000e300000002600 */
[----:B------:R-:W0:Y:S02]  /*0030*/  LDC R0, c[0x0][0x370] ;  /* 0x0000dc00ff007b82 */ /* 0x000e240000000800 */
[----:B0-----:R-:W-:-:S05]  /*0040*/  IMAD R9, R0, UR4, R9 ;  /* 0x0000000400097c24 */ /* 0x001fca000f8e0209 */
[----:B------:R-:W-:-:S13]  /*0050*/  ISETP.GT.AND P0, PT, R9, 0x7a11f, PT ;  /* 0x0007a11f0900780c */ /* 0x000fda0003f04270 */
[----:B------:R-:W-:Y:S05]  /*0060*/  @P0 EXIT ;  /* 0x000000000000094d */ /* 0x000fea0003800000 */
[----:B------:R-:W0:Y:S01]  /*0070*/  LDC.64 R2, c[0x0][0x388] ;  /* 0x0000e200ff027b82 */ /* 0x000e220000000a00 */
[----:B------:R-:W1:Y:S01]  /*0080*/  LDCU.64 UR4, c[0x0][0x358] ;  /* 0x00006b00ff0477ac */ /* 0x000e620008000a00 */
[C---:B------:R-:W-:Y:S01]  /*0090*/  VIADD R11, R9.reuse, 0xffffff9c ;  /* 0xffffff9c090b7836 */ /* 0x040fe20000000000 */
[----:B------:R-:W-:Y:S01]  /*00a0*/  BSSY.RECONVERGENT B0, `(.L_x_0) ;  /* 0x000001a000007945 */ /* 0x000fe20003800200 */
[----:B------:R-:W-:-:S05]  /*00b0*/  VIADD R0, R9, 0x64 ;  /* 0x0000006409007836 */ /* 0x000fca0000000000 */
[----:B------:R-:W-:-:S04]  /*00c0*/  VIMNMX R4, PT, PT, R11, R0, !PT ;  /* 0x000000000b047248 */ /* 0x000fc80007fe0100 */
[----:B------:R-:W-:-:S04]  /*00d0*/  IADD3 R5, PT, PT, R4, 0x1, -R9 ;  /* 0x0000000104057810 */ /* 0x000fc80007ffe809 */
[----:B------:R-:W-:Y:S01]  /*00e0*/  LOP3.LUT P0, R6, R5, 0x3, RZ, 0xc0, !PT ;  /* 0x0000000305067812 */ /* 0x000fe2000780c0ff */
[----:B------:R-:W-:Y:S02]  /*00f0*/  HFMA2 R5, -RZ, RZ, 0, 0 ;  /* 0x00000000ff057431 */ /* 0x000fe400000001ff */
[----:B0-----:R-:W-:-:S05]  /*0100*/  IMAD.WIDE R2, R9, 0x4, R2 ;  /* 0x0000000409027825 */ /* 0x001fca00078e0202 */
[----:B-1----:R0:W-:Y:S05]  /*0110*/  STG.E desc[UR4][R2.64], RZ ;  /* 0x000000ff02007986 */ /* 0x0021ea000c101904 */
[----:B------:R-:W-:Y:S05]  /*0120*/  @!P0 BRA `(.L_x_1) ;  /* 0x0000000000448947 */ /* 0x000fea0003800000 */
[----:B------:R-:W-:Y:S01]  /*0130*/  BSSY.RECONVERGENT B1, `(.L_x_2) ;  /* 0x000000f000017945 */ /* 0x000fe20003800200 */
[----:B------:R-:W-:Y:S01]  /*0140*/  IMAD.MOV R8, RZ, RZ, -R6 ;  /* 0x000000ffff087224 */ /* 0x000fe200078e0a06 */
[----:B------:R-:W-:Y:S01]  /*0150*/  MOV R10, R9 ;  /* 0x00000009000a7202 */ /* 0x000fe20000000f00 */
[----:B------:R-:W-:-:S07]  /*0160*/  IMAD.MOV.U32 R5, RZ, RZ, RZ ;  /* 0x000000ffff057224 */ /* 0x000fce00078e00ff */
.L_x_3:
[----:B------:R-:W-:-:S05]  /*0170*/  VIADD R11, R10, 0xffffff9c ;  /* 0xffffff9c0a0b7836 */ /* 0x000fca0000000000 */
[----:B------:R-:W-:-:S13]  /*0180*/  ISETP.GT.U32.AND P0, PT, R11, 0x7a11f, PT ;  /* 0x0007a11f0b00780c */ /* 0x000fda0003f04070 */
[----:B------:R-:W1:Y:S02]  /*0190*/  @!P0 LDC.64 R6, c[0x0][0x388] ;  /* 0x0000e200ff068b82 */ /* 0x000e640000000a00 */
[----:B-1----:R-:W-:-:S06]  /*01a0*/  @!P0 IMAD.WIDE.U32 R6, R11, 0x4, R6 ;  /* 0x000000040b068825 */ /* 0x002fcc00078e0006 */
[----:B------:R-:W2:Y:S01]  /*01b0*/  @!P0 LDG.E R6, desc[UR4][R6.64] ;  /* 0x0000000406068981 */ /* 0x000ea2000c1e1900 */
[----:B------:R-:W-:Y:S01]  /*01c0*/  IADD3 R8, PT, PT, R8, 0x1, RZ ;  /* 0x0000000108087810 */ /* 0x000fe20007ffe0ff */
[----:B------:R-:W-:Y:S02]  /*01d0*/  VIADD R10, R10, 0x1 ;  /* 0x000000010a0a7836 */ /* 0x000fe40000000000 */
[----:B--2---:R-:W-:-:S05]  /*01e0*/  @!P0 IMAD.IADD R5, R5, 0x1, R6 ;  /* 0x0000000105058824 */ /* 0x004fca00078e0206 */
[----:B------:R1:W-:Y:S01]  /*01f0*/  @!P0 STG.E desc[UR4][R2.64], R5 ;  /* 0x0000000502008986 */ /* 0x0003e2000c101904 */
[----:B------:R-:W-:-:S13]  /*0200*/  ISETP.NE.AND P0, PT, R8, RZ, PT ;  /* 0x000000ff0800720c */ /* 0x000fda0003f05270 */
[----:B-1----:R-:W-:Y:S05]  /*0210*/  @P0 BRA `(.L_x_3) ;  /* 0xfffffffc00d40947 */ /* 0x002fea000383ffff */
[----:B------:R-:W-:Y:S05]  /*0220*/  BSYNC.RECONVERGENT B1 ;  /* 0x0000000000017941 */ /* 0x000fea0003800200 */
.L_x_2:
[----:B------:R-:W-:-:S07]  /*0230*/  VIADD R11, R10, 0xffffff9c ;  /* 0xffffff9c0a0b7836 */ /* 0x000fce0000000000 */
.L_x_1:
[----:B------:R-:W-:Y:S05]  /*0240*/  BSYNC.RECONVERGENT B0 ;  /* 0x0000000000007941 */ /* 0x000fea0003800200 */
.L_x_0:
[----:B------:R-:W-:-:S04]  /*0250*/  IADD3 R4, PT, PT, -R9, 0x64, R4 ;  /* 0x0000006409047810 */ /* 0x000fc80007ffe104 */
[----:B------:R-:W-:-:S13]  /*0260*/  ISETP.GE.U32.AND P0, PT, R4, 0x3, PT ;  /* 0x000000030400780c */ /* 0x000fda0003f06070 */
[----:B------:R-:W-:Y:S05]  /*0270*/  @!P0 EXIT ;  /* 0x000000000000894d */ /* 0x000fea0003800000 */
[----:B------:R-:W1:Y:S01]  /*0280*/  LDC.64 R6, c[0x0][0x388] ;  /* 0x0000e200ff067b82 */ /* 0x000e620000000a00 */
[----:B------:R-:W-:-:S07]  /*0290*/  IADD3 R15, PT, PT, R11, 0x1, RZ ;  /* 0x000000010b0f7810 */ /* 0x000fce0007ffe0ff */
.L_x_6:
[C---:B------:R-:W-:Y:S01]  /*02a0*/  ISETP.GT.U32.AND P0, PT, R15.reuse, 0x7a11f, PT ;  /* 0x0007a11f0f00780c */ /* 0x040fe20003f04070 */
[----:B------:R-:W-:Y:S01]  /*02b0*/  VIADD R9, R15, 0xffffffff ;  /* 0xffffffff0f097836 */ /* 0x000fe20000000000 */
[----:B------:R-:W-:Y:S04]  /*02c0*/  BSSY.RECONVERGENT B0, `(.L_x_4) ;  /* 0x0000009000007945 */ /* 0x000fe80003800200 */
[----:B------:R-:W-:-:S07]  /*02d0*/  ISETP.GT.U32.AND P1, PT, R9, 0x7a11f, PT ;  /* 0x0007a11f0900780c */ /* 0x000fce0003f24070 */
[----:B------:R-:W2:Y:S02]  /*02e0*/  @!P0 LDC.64 R10, c[0x0][0x388] ;  /* 0x0000e200ff0a8b82 */ /* 0x000ea40000000a00 */
[----:B--2---:R-:W-:-:S04]  /*02f0*/  @!P0 IMAD.WIDE.U32 R10, R15, 0x4, R10 ;  /* 0x000000040f0a8825 */ /* 0x004fc800078e000a */
[----:B------:R-:W-:Y:S05]  /*0300*/  @P1 BRA `(.L_x_5) ;  /* 0x0000000000101947 */ /* 0x000fea0003800000 */
[----:B-1----:R-:W-:-:S06]  /*0310*/  IMAD.WIDE.U32 R8, R9, 0x4, R6 ;  /* 0x0000000409087825 */ /* 0x002fcc00078e0006 */
[----:B------:R-:W2:Y:S02]  /*0320*/  LDG.E R8, desc[UR4][R8.64] ;  /* 0x0000000408087981 */ /* 0x000ea4000c1e1900 */
[----:B--2---:R-:W-:-:S05]  /*0330*/  IADD3 R5, PT, PT, R5, R8, RZ ;  /* 0x0000000805057210 */ /* 0x004fca0007ffe0ff */
[----:B------:R2:W-:Y:S02]  /*0340*/  STG.E desc[UR4][R2.64], R5 ;  /* 0x0000000502007986 */ /* 0x0005e4000c101904 */
.L_x_5:
[----:B------:R-:W-:Y:S05]  /*0350*/  BSYNC.RECONVERGENT B0 ;  /* 0x0000000000007941 */ /* 0x000fea0003800200 */
.L_x_4:
[----:B------:R-:W2:Y:S01]  /*0360*/  @!P0 LDG.E R10, desc[UR4][R10.64] ;  /* 0x000000040a0a8981 */ /* 0x000ea2000c1e1900 */
[----:B------:R-:W-:-:S05]  /*0370*/  VIADD R13, R15, 0x1 ;  /* 0x000000010f0d7836 */ /* 0x000fca0000000000 */
[----:B------:R-:W-:-:S13]  /*0380*/  ISETP.GT.U32.AND P1, PT, R13, 0x7a11f, PT ;  /* 0x0007a11f0d00780c */ /* 0x000fda0003f24070 */
[----:B------:R-:W3:Y:S02]  /*0390*/  @!P1 LDC.64 R8, c[0x0][0x388] ;  /* 0x0000e200ff089b82 */ /* 0x000ee40000000a00 */
[----:B---3--:R-:W-:Y:S01]  /*03a0*/  @!P1 IMAD.WIDE.U32 R8, R13, 0x4, R8 ;  /* 0x000000040d089825 */ /* 0x008fe200078e0008 */
[----:B--2---:R-:W-:-:S05]  /*03b0*/  @!P0 IADD3 R5, PT, PT, R5, R10, RZ ;  /* 0x0000000a05058210 */ /* 0x004fca0007ffe0ff */
[----:B------:R2:W-:Y:S04]  /*03c0*/  @!P0 STG.E desc[UR4][R2.64], R5 ;  /* 0x0000000502008986 */ /* 0x0005e8000c101904 */
        /* <DEDUP_REMOVED lines=8> */
[----:B------:R-:W-:Y:S01]  /*0450*/  IADD3 R15, PT, PT, R15, 0x4, RZ ;  /* 0x000000040f0f7810 */ /* 0x000fe20007ffe0ff */
[----:B--2---:R-:W-:-:S05]  /*0460*/  @!P0 IMAD.IADD R5, R5, 0x1, R10 ;  /* 0x0000000105058824 */ /* 0x004fca00078e020a */
[----:B------:R2:W-:Y:S01]  /*0470*/  @!P0 STG.E desc[UR4][R2.64], R5 ;  /* 0x0000000502008986 */ /* 0x0005e2000c101904 */
[----:B------:R-:W-:-:S13]  /*0480*/  ISETP.GE.AND P0, PT, R17, R0, PT ;  /* 0x000000001100720c */ /* 0x000fda0003f06270 */
[----:B--2---:R-:W-:Y:S05]  /*0490*/  @!P0 BRA `(.L_x_6) ;  /* 0xfffffffc00808947 */ /* 0x004fea000383ffff */
[----:B------:R-:W-:Y:S05]  /*04a0*/  EXIT ;  /* 0x000000000000794d */ /* 0x000fea0003800000 */
.L_x_7:
[----:B------:R-:W-:-:S00]  /*04b0*/  BRA `(.L_x_7) ;  /* 0xfffffffc00fc7947 */ /* 0x000fc0000383ffff */
[----:B------:R-:W-:-:S00]  /*04c0*/  NOP ;  /* 0x0000000000007918 */ /* 0x000fc00000000000 */
        /* <DEDUP_REMOVED lines=11> */
.L_x_8:


//--------------------- .nv.shared.reserved.0     --------------------------
	.section	.nv.shared.reserved.0,"aw",@nobits
	.weak		__nv_reservedSMEM_offset_0_alias
	.size		__nv_reservedSMEM_offset_0_alias, 0, 64
	.other		__nv_reservedSMEM_offset_0_alias,@"STO_CUDA_RESERVED_SHARED STV_DEFAULT"
__nv_reservedSMEM_offset_0_alias:
	.zero		0
	.zero		64


//--------------------- .nv.constant0._Z10stencil_1dPiS_ --------------------------
	.section	.nv.constant0._Z10stencil_1dPiS_,"a",@progbits
	.sectionflags	@""
	.align	4
.nv.constant0._Z10stencil_1dPiS_:
	.zero		912


//--------------------- SYMBOLS --------------------------

	.type		.nv.reservedSmem.offset0,@object
	.size		.nv.reservedSmem.offset0,0x4
